//
// Generated by NVIDIA NVVM Compiler
//
// Compiler Build ID: CL-36424714
// Cuda compilation tools, release 13.0, V13.0.88
// Based on NVVM 20.0.0
//

.version 9.0
.target sm_100
.address_size 64

	// .globl	_Z12parallelScanPfS_i
.extern .shared .align 16 .b8 sharedData[];

.visible .entry _Z12parallelScanPfS_i(
	.param .u64 .ptr .align 1 _Z12parallelScanPfS_i_param_0,
	.param .u64 .ptr .align 1 _Z12parallelScanPfS_i_param_1,
	.param .u32 _Z12parallelScanPfS_i_param_2
)
{
	.reg .pred 	%p<6>;
	.reg .b32 	%r<44>;
	.reg .b32 	%f<4>;
	.reg .b64 	%rd<9>;
	.reg .b64 	%fd<8>;

	ld.param.u64 	%rd2, [_Z12parallelScanPfS_i_param_0];
	ld.param.u64 	%rd3, [_Z12parallelScanPfS_i_param_1];
	ld.param.u32 	%r13, [_Z12parallelScanPfS_i_param_2];
	cvta.to.global.u64 	%rd4, %rd3;
	mov.u32 	%r1, %tid.x;
	mov.u32 	%r14, %ctaid.x;
	mov.u32 	%r2, %ntid.x;
	mad.lo.s32 	%r3, %r14, %r2, %r1;
	mul.wide.s32 	%rd5, %r3, 4;
	add.s64 	%rd1, %rd4, %rd5;
	ld.global.f32 	%f1, [%rd1];
	cvt.f64.f32 	%fd1, %f1;
	shl.b32 	%r15, %r1, 3;
	mov.u32 	%r16, sharedData;
	add.s32 	%r4, %r16, %r15;
	st.volatile.shared.f64 	[%r4], %fd1;
	bar.sync 	0;
	setp.ge.s32 	%p1, %r3, %r13;
	@%p1 bra 	$L__BB0_9;
	setp.lt.u32 	%p2, %r2, 2;
	mov.b32 	%r43, 0;
	@%p2 bra 	$L__BB0_7;
	mov.b32 	%r43, 0;
	mov.b32 	%r40, 1;
	mov.u32 	%r41, %r40;
$L__BB0_3:
	xor.b32  	%r43, %r43, 1;
	xor.b32  	%r41, %r41, 1;
	setp.lt.u32 	%p3, %r1, %r40;
	@%p3 bra 	$L__BB0_5;
	mul.lo.s32 	%r20, %r41, %r2;
	add.s32 	%r21, %r20, %r1;
	shl.b32 	%r22, %r20, 3;
	add.s32 	%r23, %r4, %r22;
	ld.volatile.shared.f64 	%fd2, [%r23];
	sub.s32 	%r24, %r21, %r40;
	shl.b32 	%r25, %r24, 3;
	add.s32 	%r27, %r16, %r25;
	ld.volatile.shared.f64 	%fd3, [%r27];
	add.f64 	%fd4, %fd2, %fd3;
	mul.lo.s32 	%r28, %r43, %r2;
	shl.b32 	%r29, %r28, 3;
	add.s32 	%r30, %r4, %r29;
	st.volatile.shared.f64 	[%r30], %fd4;
	bra.uni 	$L__BB0_6;
$L__BB0_5:
	mul.lo.s32 	%r31, %r41, %r2;
	shl.b32 	%r32, %r31, 3;
	add.s32 	%r33, %r4, %r32;
	ld.volatile.shared.f64 	%fd5, [%r33];
	mul.lo.s32 	%r34, %r43, %r2;
	shl.b32 	%r35, %r34, 3;
	add.s32 	%r36, %r4, %r35;
	st.volatile.shared.f64 	[%r36], %fd5;
$L__BB0_6:
	bar.sync 	0;
	shl.b32 	%r40, %r40, 1;
	setp.lt.u32 	%p4, %r40, %r2;
	@%p4 bra 	$L__BB0_3;
$L__BB0_7:
	mul.lo.s32 	%r37, %r43, %r2;
	shl.b32 	%r38, %r37, 3;
	add.s32 	%r12, %r4, %r38;
	ld.volatile.shared.f64 	%fd6, [%r12];
	cvt.rn.f32.f64 	%f2, %fd6;
	cvta.to.global.u64 	%rd6, %rd2;
	add.s64 	%rd8, %rd6, %rd5;
	st.global.f32 	[%rd8], %f2;
	add.s32 	%r39, %r2, -1;
	setp.ne.s32 	%p5, %r1, %r39;
	@%p5 bra 	$L__BB0_9;
	ld.volatile.shared.f64 	%fd7, [%r12];
	cvt.rn.f32.f64 	%f3, %fd7;
	st.global.f32 	[%rd1], %f3;
$L__BB0_9:
	ret;

}
	// .globl	_Z10addPreSumsPfS_
.visible .entry _Z10addPreSumsPfS_(
	.param .u64 .ptr .align 1 _Z10addPreSumsPfS__param_0,
	.param .u64 .ptr .align 1 _Z10addPreSumsPfS__param_1
)
{
	.reg .pred 	%p<5>;
	.reg .b32 	%r<47>;
	.reg .b32 	%f<8>;
	.reg .b64 	%rd<17>;
	.reg .b64 	%fd<18>;

	ld.param.u64 	%rd3, [_Z10addPreSumsPfS__param_0];
	ld.param.u64 	%rd4, [_Z10addPreSumsPfS__param_1];
	cvta.to.global.u64 	%rd1, %rd4;
	cvta.to.global.u64 	%rd5, %rd3;
	mov.u32 	%r28, %tid.x;
	mov.u32 	%r29, %ctaid.x;
	mov.u32 	%r1, %ntid.x;
	add.s32 	%r30, %r1, %r28;
	mad.lo.s32 	%r31, %r29, %r1, %r30;
	mul.wide.s32 	%rd6, %r31, 4;
	add.s64 	%rd2, %rd5, %rd6;
	ld.global.f32 	%f1, [%rd2];
	cvt.f64.f32 	%fd1, %f1;
	shl.b32 	%r32, %r28, 3;
	mov.u32 	%r33, sharedData;
	add.s32 	%r2, %r33, %r32;
	st.volatile.shared.f64 	[%r2], %fd1;
	add.s32 	%r3, %r29, 1;
	and.b32  	%r4, %r3, 3;
	setp.lt.u32 	%p1, %r29, 3;
	mov.b32 	%r44, 0;
	@%p1 bra 	$L__BB1_3;
	and.b32  	%r44, %r3, 2147483644;
	neg.s32 	%r43, %r44;
	shl.b32 	%r42, %r1, 1;
	shl.b32 	%r8, %r1, 2;
	mul.lo.s32 	%r41, %r1, 3;
	mov.u32 	%r39, %r1;
	mov.u32 	%r40, %r8;
$L__BB1_2:
	add.s32 	%r34, %r39, -1;
	mul.wide.u32 	%rd7, %r34, 4;
	add.s64 	%rd8, %rd1, %rd7;
	ld.global.f32 	%f2, [%rd8];
	cvt.f64.f32 	%fd2, %f2;
	ld.volatile.shared.f64 	%fd3, [%r2];
	add.f64 	%fd4, %fd3, %fd2;
	st.volatile.shared.f64 	[%r2], %fd4;
	add.s32 	%r35, %r42, -1;
	mul.wide.u32 	%rd9, %r35, 4;
	add.s64 	%rd10, %rd1, %rd9;
	ld.global.f32 	%f3, [%rd10];
	cvt.f64.f32 	%fd5, %f3;
	ld.volatile.shared.f64 	%fd6, [%r2];
	add.f64 	%fd7, %fd6, %fd5;
	st.volatile.shared.f64 	[%r2], %fd7;
	add.s32 	%r36, %r41, -1;
	mul.wide.u32 	%rd11, %r36, 4;
	add.s64 	%rd12, %rd1, %rd11;
	ld.global.f32 	%f4, [%rd12];
	cvt.f64.f32 	%fd8, %f4;
	ld.volatile.shared.f64 	%fd9, [%r2];
	add.f64 	%fd10, %fd9, %fd8;
	st.volatile.shared.f64 	[%r2], %fd10;
	add.s32 	%r37, %r40, -1;
	mul.wide.u32 	%rd13, %r37, 4;
	add.s64 	%rd14, %rd1, %rd13;
	ld.global.f32 	%f5, [%rd14];
	cvt.f64.f32 	%fd11, %f5;
	ld.volatile.shared.f64 	%fd12, [%r2];
	add.f64 	%fd13, %fd12, %fd11;
	st.volatile.shared.f64 	[%r2], %fd13;
	add.s32 	%r43, %r43, 4;
	add.s32 	%r42, %r42, %r8;
	add.s32 	%r41, %r41, %r8;
	add.s32 	%r40, %r40, %r8;
	add.s32 	%r39, %r39, %r8;
	setp.ne.s32 	%p2, %r43, 0;
	@%p2 bra 	$L__BB1_2;
$L__BB1_3:
	setp.eq.s32 	%p3, %r4, 0;
	@%p3 bra 	$L__BB1_6;
	mad.lo.s32 	%r46, %r1, %r44, %r1;
	neg.s32 	%r45, %r4;
$L__BB1_5:
	.pragma "nounroll";
	add.s32 	%r38, %r46, -1;
	mul.wide.u32 	%rd15, %r38, 4;
	add.s64 	%rd16, %rd1, %rd15;
	ld.global.f32 	%f6, [%rd16];
	cvt.f64.f32 	%fd14, %f6;
	ld.volatile.shared.f64 	%fd15, [%r2];
	add.f64 	%fd16, %fd15, %fd14;
	st.volatile.shared.f64 	[%r2], %fd16;
	add.s32 	%r46, %r46, %r1;
	add.s32 	%r45, %r45, 1;
	setp.ne.s32 	%p4, %r45, 0;
	@%p4 bra 	$L__BB1_5;
$L__BB1_6:
	bar.sync 	0;
	ld.volatile.shared.f64 	%fd17, [%r2];
	cvt.rn.f32.f64 	%f7, %fd17;
	st.global.f32 	[%rd2], %f7;
	ret;

}


// ===== COMPILED SASS (sm_100) =====

	.target	sm_100

	.elftype	@"ET_EXEC"


//--------------------- .note.nv.tkinfo           --------------------------
	.section	.note.nv.tkinfo,"",@"SHT_NOTE"
	.sectionflags	@"SHF_NOTE_NV_TKINFO"
	.tkinfo
        /*0018*/ 	.word	0x00000002
        /*0030*/ 	.string	""
        /*0030*/ 	.string	"ptxas"
        /*0030*/ 	.string	"Cuda compilation tools, release 13.0, V13.0.88"
        /*0030*/ 	.string	"Build cuda_13.0.r13.0/compiler.36424714_0"
        /*0030*/ 	.string	"-arch sm_100 -m 64 "



//--------------------- .note.nv.cuinfo           --------------------------
	.section	.note.nv.cuinfo,"",@"SHT_NOTE"
	.sectionflags	@"SHF_NOTE_NV_CUINFO"
        /*0018*/ 	.short	0x0002
        /*001a*/ 	.short	0x0064
        /*001c*/ 	.short	0x0082
	.zero		2


//--------------------- .nv.info                  --------------------------
	.section	.nv.info,"",@"SHT_CUDA_INFO"
	.align	4


	//----- nvinfo : EIATTR_REGCOUNT
	.align		4
        /*0000*/ 	.byte	0x04, 0x2f
        /*0002*/ 	.short	(.L_1 - .L_0)
	.align		4
.L_0:
        /*0004*/ 	.word	index@(_Z12parallelScanPfS_i)
        /*0008*/ 	.word	0x0000000f


	//----- nvinfo : EIATTR_FRAME_SIZE
	.align		4
.L_1:
        /*000c*/ 	.byte	0x04, 0x11
        /*000e*/ 	.short	(.L_3 - .L_2)
	.align		4
.L_2:
        /*0010*/ 	.word	index@(_Z12parallelScanPfS_i)
        /*0014*/ 	.word	0x00000000


	//----- nvinfo : EIATTR_REGCOUNT
	.align		4
.L_3:
        /*0018*/ 	.byte	0x04, 0x2f
        /*001a*/ 	.short	(.L_5 - .L_4)
	.align		4
.L_4:
        /*001c*/ 	.word	index@(_Z10addPreSumsPfS_)
        /*0020*/ 	.word	0x00000020


	//----- nvinfo : EIATTR_FRAME_SIZE
	.align		4
.L_5:
        /*0024*/ 	.byte	0x04, 0x11
        /*0026*/ 	.short	(.L_7 - .L_6)
	.align		4
.L_6:
        /*0028*/ 	.word	index@(_Z10addPreSumsPfS_)
        /*002c*/ 	.word	0x00000000


	//----- nvinfo : EIATTR_MIN_STACK_SIZE
	.align		4
.L_7:
        /*0030*/ 	.byte	0x04, 0x12
        /*0032*/ 	.short	(.L_9 - .L_8)
	.align		4
.L_8:
        /*0034*/ 	.word	index@(_Z10addPreSumsPfS_)
        /*0038*/ 	.word	0x00000000


	//----- nvinfo : EIATTR_MIN_STACK_SIZE
	.align		4
.L_9:
        /*003c*/ 	.byte	0x04, 0x12
        /*003e*/ 	.short	(.L_11 - .L_10)
	.align		4
.L_10:
        /*0040*/ 	.word	index@(_Z12parallelScanPfS_i)
        /*0044*/ 	.word	0x00000000
.L_11:


//--------------------- .nv.compat                --------------------------
	.section	.nv.compat,"",@"SHT_CUDA_COMPAT_INFO"
	.align	4
        /*0000*/ 	.byte	0x02, 0x09, 0x00, 0x00, 0x02, 0x02, 0x01, 0x00, 0x02, 0x05, 0x05, 0x00, 0x03, 0x07, 0x01, 0x01
        /*0010*/ 	.byte	0x02, 0x03, 0x00, 0x00, 0x02, 0x06, 0x01, 0x00, 0x04, 0x0b, 0x08, 0x00, 0x01, 0x00, 0x00, 0x00
        /*0020*/ 	.byte	0x00, 0x00, 0x00, 0x00


//--------------------- .nv.info._Z10addPreSumsPfS_ --------------------------
	.section	.nv.info._Z10addPreSumsPfS_,"",@"SHT_CUDA_INFO"
	.sectionflags	@""
	.align	4


	//----- nvinfo : EIATTR_CUDA_API_VERSION
	.align		4
        /*0000*/ 	.byte	0x04, 0x37
        /*0002*/ 	.short	(.L_13 - .L_12)
.L_12:
        /*0004*/ 	.word	0x00000082


	//----- nvinfo : EIATTR_KPARAM_INFO
	.align		4
.L_13:
        /*0008*/ 	.byte	0x04, 0x17
        /*000a*/ 	.short	(.L_15 - .L_14)
.L_14:
        /*000c*/ 	.word	0x00000000
        /*0010*/ 	.short	0x0001
        /*0012*/ 	.short	0x0008
        /*0014*/ 	.byte	0x00, 0xf5, 0x21, 0x00


	//----- nvinfo : EIATTR_KPARAM_INFO
	.align		4
.L_15:
        /*0018*/ 	.byte	0x04, 0x17
        /*001a*/ 	.short	(.L_17 - .L_16)
.L_16:
        /*001c*/ 	.word	0x00000000
        /*0020*/ 	.short	0x0000
        /*0022*/ 	.short	0x0000
        /*0024*/ 	.byte	0x00, 0xf5, 0x21, 0x00


	//----- nvinfo : EIATTR_SPARSE_MMA_MASK
	.align		4
.L_17:
        /*0028*/ 	.byte	0x03, 0x50
        /*002a*/ 	.short	0x0000


	//----- nvinfo : EIATTR_MAXREG_COUNT
	.align		4
        /*002c*/ 	.byte	0x03, 0x1b
        /*002e*/ 	.short	0x00ff


	//----- nvinfo : EIATTR_NUM_BARRIERS
	.align		4
        /*0030*/ 	.byte	0x02, 0x4c
        /*0032*/ 	.byte	0x01
	.zero		1


	//----- nvinfo : EIATTR_MERCURY_ISA_VERSION
	.align		4
        /*0034*/ 	.byte	0x03, 0x5f
        /*0036*/ 	.short	0x0101


	//----- nvinfo : EIATTR_VRC_CTA_INIT_COUNT
	.align		4
        /*0038*/ 	.byte	0x02, 0x4a
	.zero		1
	.zero		1


	//----- nvinfo : EIATTR_EXIT_INSTR_OFFSETS
	.align		4
        /*003c*/ 	.byte	0x04, 0x1c
        /*003e*/ 	.short	(.L_19 - .L_18)


	//   ....[0]....
.L_18:
        /*0040*/ 	.word	0x00001280


	//----- nvinfo : EIATTR_CBANK_PARAM_SIZE
	.align		4
.L_19:
        /*0044*/ 	.byte	0x03, 0x19
        /*0046*/ 	.short	0x0010


	//----- nvinfo : EIATTR_PARAM_CBANK
	.align		4
        /*0048*/ 	.byte	0x04, 0x0a
        /*004a*/ 	.short	(.L_21 - .L_20)
	.align		4
.L_20:
        /*004c*/ 	.word	index@(.nv.constant0._Z10addPreSumsPfS_)
        /*0050*/ 	.short	0x0380
        /*0052*/ 	.short	0x0010


	//----- nvinfo : EIATTR_SW_WAR
	.align		4
.L_21:
        /*0054*/ 	.byte	0x04, 0x36
        /*0056*/ 	.short	(.L_23 - .L_22)
.L_22:
        /*0058*/ 	.word	0x00000008
.L_23:


//--------------------- .nv.info._Z12parallelScanPfS_i --------------------------
	.section	.nv.info._Z12parallelScanPfS_i,"",@"SHT_CUDA_INFO"
	.sectionflags	@""
	.align	4


	//----- nvinfo : EIATTR_CUDA_API_VERSION
	.align		4
        /*0000*/ 	.byte	0x04, 0x37
        /*0002*/ 	.short	(.L_25 - .L_24)
.L_24:
        /*0004*/ 	.word	0x00000082


	//----- nvinfo : EIATTR_KPARAM_INFO
	.align		4
.L_25:
        /*0008*/ 	.byte	0x04, 0x17
        /*000a*/ 	.short	(.L_27 - .L_26)
.L_26:
        /*000c*/ 	.word	0x00000000
        /*0010*/ 	.short	0x0002
        /*0012*/ 	.short	0x0010
        /*0014*/ 	.byte	0x00, 0xf0, 0x11, 0x00


	//----- nvinfo : EIATTR_KPARAM_INFO
	.align		4
.L_27:
        /*0018*/ 	.byte	0x04, 0x17
        /*001a*/ 	.short	(.L_29 - .L_28)
.L_28:
        /*001c*/ 	.word	0x00000000
        /*0020*/ 	.short	0x0001
        /*0022*/ 	.short	0x0008
        /*0024*/ 	.byte	0x00, 0xf5, 0x21, 0x00


	//----- nvinfo : EIATTR_KPARAM_INFO
	.align		4
.L_29:
        /*0028*/ 	.byte	0x04, 0x17
        /*002a*/ 	.short	(.L_31 - .L_30)
.L_30:
        /*002c*/ 	.word	0x00000000
        /*0030*/ 	.short	0x0000
        /*0032*/ 	.short	0x0000
        /*0034*/ 	.byte	0x00, 0xf5, 0x21, 0x00


	//----- nvinfo : EIATTR_SPARSE_MMA_MASK
	.align		4
.L_31:
        /*0038*/ 	.byte	0x03, 0x50
        /*003a*/ 	.short	0x0000


	//----- nvinfo : EIATTR_MAXREG_COUNT
	.align		4
        /*003c*/ 	.byte	0x03, 0x1b
        /*003e*/ 	.short	0x00ff


	//----- nvinfo : EIATTR_NUM_BARRIERS
	.align		4
        /*0040*/ 	.byte	0x02, 0x4c
        /*0042*/ 	.byte	0x01
	.zero		1


	//----- nvinfo : EIATTR_MERCURY_ISA_VERSION
	.align		4
        /*0044*/ 	.byte	0x03, 0x5f
        /*0046*/ 	.short	0x0101


	//----- nvinfo : EIATTR_VRC_CTA_INIT_COUNT
	.align		4
        /*0048*/ 	.byte	0x02, 0x4a
	.zero		1
	.zero		1


	//----- nvinfo : EIATTR_EXIT_INSTR_OFFSETS
	.align		4
        /*004c*/ 	.byte	0x04, 0x1c
        /*004e*/ 	.short	(.L_33 - .L_32)


	//   ....[0]....
.L_32:
        /*0050*/ 	.word	0x00000120


	//   ....[1]....
        /*0054*/ 	.word	0x000003d0


	//   ....[2]....
        /*0058*/ 	.word	0x00000410


	//----- nvinfo : EIATTR_CRS_STACK_SIZE
	.align		4
.L_33:
        /*005c*/ 	.byte	0x04, 0x1e
        /*005e*/ 	.short	(.L_35 - .L_34)
.L_34:
        /*0060*/ 	.word	0x00000000


	//----- nvinfo : EIATTR_CBANK_PARAM_SIZE
	.align		4
.L_35:
        /*0064*/ 	.byte	0x03, 0x19
        /*0066*/ 	.short	0x0014


	//----- nvinfo : EIATTR_PARAM_CBANK
	.align		4
        /*0068*/ 	.byte	0x04, 0x0a
        /*006a*/ 	.short	(.L_37 - .L_36)
	.align		4
.L_36:
        /*006c*/ 	.word	index@(.nv.constant0._Z12parallelScanPfS_i)
        /*0070*/ 	.short	0x0380
        /*0072*/ 	.short	0x0014


	//----- nvinfo : EIATTR_SW_WAR
	.align		4
.L_37:
        /*0074*/ 	.byte	0x04, 0x36
        /*0076*/ 	.short	(.L_39 - .L_38)
.L_38:
        /*0078*/ 	.word	0x00000008
.L_39:


//--------------------- .nv.callgraph             --------------------------
	.section	.nv.callgraph,"",@"SHT_CUDA_CALLGRAPH"
	.align	4
	.sectionentsize	8
	.align		4
        /*0000*/ 	.word	0x00000000
	.align		4
        /*0004*/ 	.word	0xffffffff
	.align		4
        /*0008*/ 	.word	0x00000000
	.align		4
        /*000c*/ 	.word	0xfffffffe
	.align		4
        /*0010*/ 	.word	0x00000000
	.align		4
        /*0014*/ 	.word	0xfffffffd
	.align		4
        /*0018*/ 	.word	0x00000000
	.align		4
        /*001c*/ 	.word	0xfffffffc


//--------------------- .text._Z10addPreSumsPfS_  --------------------------
	.section	.text._Z10addPreSumsPfS_,"ax",@progbits
	.align	128
        .global         _Z10addPreSumsPfS_
        .type           _Z10addPreSumsPfS_,@function
        .size           _Z10addPreSumsPfS_,(.L_x_14 - _Z10addPreSumsPfS_)
        .other          _Z10addPreSumsPfS_,@"STO_CUDA_ENTRY STV_DEFAULT"
_Z10addPreSumsPfS_:
.text._Z10addPreSumsPfS_:
[----:B------:R-:W-:Y:S01]  /*0000*/  LDC R1, c[0x0][0x37c] ;  /* 0x0000df00ff017b82 */ /* 0x000fe20000000800 */
[----:B------:R-:W0:Y:S07]  /*0010*/  S2R R7, SR_TID.X ;  /* 0x0000000000077919 */ /* 0x000e2e0000002100 */
[----:B------:R-:W0:Y:S01]  /*0020*/  LDC R0, c[0x0][0x360] ;  /* 0x0000d800ff007b82 */ /* 0x000e220000000800 */
[----:B------:R-:W1:Y:S07]  /*0030*/  LDCU.64 UR8, c[0x0][0x358] ;  /* 0x00006b00ff0877ac */ /* 0x000e6e0008000a00 */
[----:B------:R-:W2:Y:S08]  /*0040*/  S2UR UR6, SR_CTAID.X ;  /* 0x00000000000679c3 */ /* 0x000eb00000002500 */
[----:B------:R-:W3:Y:S01]  /*0050*/  LDC.64 R10, c[0x0][0x380] ;  /* 0x0000e000ff0a7b82 */ /* 0x000ee20000000a00 */
[----:B0-----:R-:W-:-:S05]  /*0060*/  IADD3 R3, PT, PT, R7, R0, RZ ;  /* 0x0000000007037210 */ /* 0x001fca0007ffe0ff */
[----:B--2---:R-:W-:-:S04]  /*0070*/  IMAD R3, R0, UR6, R3 ;  /* 0x0000000600037c24 */ /* 0x004fc8000f8e0203 */
[----:B---3--:R-:W-:-:S05]  /*0080*/  IMAD.WIDE R10, R3, 0x4, R10 ;  /* 0x00000004030a7825 */ /* 0x008fca00078e020a */
[----:B-1----:R-:W2:Y:S01]  /*0090*/  LDG.E R4, desc[UR8][R10.64] ;  /* 0x000000080a047981 */ /* 0x002ea2000c1e1900 */
[----:B------:R-:W0:Y:S01]  /*00a0*/  S2UR UR5, SR_CgaCtaId ;  /* 0x00000000000579c3 */ /* 0x000e220000008800 */
[----:B------:R-:W-:Y:S01]  /*00b0*/  UMOV UR4, 0x400 ;  /* 0x0000040000047882 */ /* 0x000fe20000000000 */
[----:B------:R-:W-:Y:S01]  /*00c0*/  UISETP.GE.U32.AND UP0, UPT, UR6, 0x3, UPT ;  /* 0x000000030600788c */ /* 0x000fe2000bf06070 */
[----:B------:R-:W-:Y:S01]  /*00d0*/  HFMA2 R3, -RZ, RZ, 0, 0 ;  /* 0x00000000ff037431 */ /* 0x000fe200000001ff */
[----:B0-----:R-:W-:-:S06]  /*00e0*/  ULEA UR4, UR5, UR4, 0x18 ;  /* 0x0000000405047291 */ /* 0x001fcc000f8ec0ff */
[----:B------:R-:W-:Y:S01]  /*00f0*/  LEA R2, R7, UR4, 0x3 ;  /* 0x0000000407027c11 */ /* 0x000fe2000f8e18ff */
[----:B------:R-:W-:-:S04]  /*0100*/  UIADD3 UR4, UPT, UPT, UR6, 0x1, URZ ;  /* 0x0000000106047890 */ /* 0x000fc8000fffe0ff */
[----:B------:R-:W-:Y:S01]  /*0110*/  ULOP3.LUT UR5, UR4, 0x3, URZ, 0xc0, !UPT ;  /* 0x0000000304057892 */ /* 0x000fe2000f8ec0ff */
[----:B--2---:R-:W0:Y:S02]  /*0120*/  F2F.F64.F32 R4, R4 ;  /* 0x0000000400047310 */ /* 0x004e240000201800 */
[----:B0-----:R0:W-:Y:S01]  /*0130*/  STS.64 [R2], R4 ;  /* 0x0000000402007388 */ /* 0x0011e20000000a00 */
[----:B------:R-:W-:Y:S08]  /*0140*/  BRA.U !UP0, `(.L_x_0) ;  /* 0x0000000d08fc7547 */ /* 0x000ff0000b800000 */
[----:B------:R-:W1:Y:S01]  /*0150*/  LDC.64 R12, c[0x0][0x388] ;  /* 0x0000e200ff0c7b82 */ /* 0x000e620000000a00 */
[----:B------:R-:W-:Y:S01]  /*0160*/  ULOP3.LUT UR4, UR4, 0x7ffffffc, URZ, 0xc0, !UPT ;  /* 0x7ffffffc04047892 */ /* 0x000fe2000f8ec0ff */
[C---:B0-----:R-:W-:Y:S01]  /*0170*/  IMAD.SHL.U32 R4, R0.reuse, 0x4, RZ ;  /* 0x0000000400047824 */ /* 0x041fe200078e00ff */
[C---:B------:R-:W-:Y:S01]  /*0180*/  SHF.L.U32 R7, R0.reuse, 0x1, RZ ;  /* 0x0000000100077819 */ /* 0x040fe200000006ff */
[----:B------:R-:W-:Y:S01]  /*0190*/  IMAD R23, R0, 0x3, RZ ;  /* 0x0000000300177824 */ /* 0x000fe200078e02ff */
[----:B------:R-:W-:Y:S01]  /*01a0*/  UIADD3 UR6, UPT, UPT, -UR4, URZ, URZ ;  /* 0x000000ff04067290 */ /* 0x000fe2000fffe1ff */
[----:B------:R-:W-:Y:S01]  /*01b0*/  MOV R5, R0 ;  /* 0x0000000000057202 */ /* 0x000fe20000000f00 */
[----:B------:R-:W-:Y:S01]  /*01c0*/  IMAD.MOV.U32 R25, RZ, RZ, R4 ;  /* 0x000000ffff197224 */ /* 0x000fe200078e0004 */
[----:B------:R-:W-:Y:S01]  /*01d0*/  MOV R3, UR4 ;  /* 0x0000000400037c02 */ /* 0x000fe20008000f00 */
[----:B------:R-:W-:-:S09]  /*01e0*/  UISETP.GE.AND UP0, UPT, UR6, URZ, UPT ;  /* 0x000000ff0600728c */ /* 0x000fd2000bf06270 */
[----:B------:R-:W-:Y:S05]  /*01f0*/  BRA.U UP0, `(.L_x_1) ;  /* 0x0000000d00447547 */ /* 0x000fea000b800000 */
[----:B------:R-:W-:Y:S02]  /*0200*/  UIADD3 UR4, UPT, UPT, -UR6, URZ, URZ ;  /* 0x000000ff06047290 */ /* 0x000fe4000fffe1ff */
[----:B------:R-:W-:Y:S02]  /*0210*/  UPLOP3.LUT UP0, UPT, UPT, UPT, UPT, 0x80, 0x8 ;  /* 0x000000000008789c */ /* 0x000fe40003f0f070 */
[----:B------:R-:W-:-:S09]  /*0220*/  UISETP.GT.AND UP1, UPT, UR4, 0xc, UPT ;  /* 0x0000000c0400788c */ /* 0x000fd2000bf24270 */
[----:B------:R-:W-:Y:S05]  /*0230*/  BRA.U !UP1, `(.L_x_2) ;  /* 0x0000000909147547 */ /* 0x000fea000b800000 */
[----:B------:R-:W0:Y:S01]  /*0240*/  LDC.64 R14, c[0x0][0x388] ;  /* 0x0000e200ff0e7b82 */ /* 0x000e220000000a00 */
[----:B------:R-:W-:-:S11]  /*0250*/  UPLOP3.LUT UP0, UPT, UPT, UPT, UPT, 0x40, 0x4 ;  /* 0x000000000004789c */ /* 0x000fd60003f0e870 */
.L_x_3:
[----:B------:R-:W-:-:S05]  /*0260*/  IADD3 R9, PT, PT, R5, -0x1, RZ ;  /* 0xffffffff05097810 */ /* 0x000fca0007ffe0ff */
[----:B0-----:R-:W-:-:S06]  /*0270*/  IMAD.WIDE.U32 R8, R9, 0x4, R14 ;  /* 0x0000000409087825 */ /* 0x001fcc00078e000e */
[----:B--2---:R-:W2:Y:S01]  /*0280*/  LDG.E R8, desc[UR8][R8.64] ;  /* 0x0000000808087981 */ /* 0x004ea2000c1e1900 */
[----:B------:R-:W-:-:S05]  /*0290*/  IADD3 R19, PT, PT, R7, -0x1, RZ ;  /* 0xffffffff07137810 */ /* 0x000fca0007ffe0ff */
[----:B------:R-:W-:-:S05]  /*02a0*/  IMAD.WIDE.U32 R18, R19, 0x4, R14 ;  /* 0x0000000413127825 */ /* 0x000fca00078e000e */
[----:B------:R-:W3:Y:S01]  /*02b0*/  LDG.E R29, desc[UR8][R18.64] ;  /* 0x00000008121d7981 */ /* 0x000ee2000c1e1900 */
[----:B------:R-:W-:-:S04]  /*02c0*/  VIADD R17, R23, 0xffffffff ;  /* 0xffffffff17117836 */ /* 0x000fc80000000000 */
[----:B------:R-:W-:-:S05]  /*02d0*/  IMAD.WIDE.U32 R16, R17, 0x4, R14 ;  /* 0x0000000411107825 */ /* 0x000fca00078e000e */
[----:B------:R0:W4:Y:S01]  /*02e0*/  LDG.E R28, desc[UR8][R16.64] ;  /* 0x00000008101c7981 */ /* 0x000122000c1e1900 */
[----:B------:R-:W-:-:S05]  /*02f0*/  IADD3 R27, PT, PT, R25, -0x1, RZ ;  /* 0xffffffff191b7810 */ /* 0x000fca0007ffe0ff */
[----:B------:R-:W-:-:S05]  /*0300*/  IMAD.WIDE.U32 R26, R27, 0x4, R14 ;  /* 0x000000041b1a7825 */ /* 0x000fca00078e000e */
[----:B------:R-:W5:Y:S01]  /*0310*/  LDG.E R24, desc[UR8][R26.64] ;  /* 0x000000081a187981 */ /* 0x000f62000c1e1900 */
[----:B0-----:R-:W-:-:S04]  /*0320*/  IADD3 R17, PT, PT, R4, R5, RZ ;  /* 0x0000000504117210 */ /* 0x001fc80007ffe0ff */
[----:B------:R-:W-:-:S05]  /*0330*/  IADD3 R21, PT, PT, R17, -0x1, RZ ;  /* 0xffffffff11157810 */ /* 0x000fca0007ffe0ff */
[----:B------:R-:W-:-:S05]  /*0340*/  IMAD.WIDE.U32 R20, R21, 0x4, R14 ;  /* 0x0000000415147825 */ /* 0x000fca00078e000e */
[----:B------:R0:W5:Y:S01]  /*0350*/  LDG.E R5, desc[UR8][R20.64] ;  /* 0x0000000814057981 */ /* 0x000162000c1e1900 */
[----:B------:R-:W-:-:S05]  /*0360*/  IMAD.IADD R19, R4, 0x1, R7 ;  /* 0x0000000104137824 */ /* 0x000fca00078e0207 */
[----:B------:R-:W-:-:S05]  /*0370*/  IADD3 R7, PT, PT, R19, -0x1, RZ ;  /* 0xffffffff13077810 */ /* 0x000fca0007ffe0ff */
[----:B0-----:R-:W-:Y:S01]  /*0380*/  IMAD.WIDE.U32 R20, R7, 0x4, R14 ;  /* 0x0000000407147825 */ /* 0x001fe200078e000e */
[----:B------:R-:W-:Y:S01]  /*0390*/  IADD3 R23, PT, PT, R4, R23, RZ ;  /* 0x0000001704177210 */ /* 0x000fe20007ffe0ff */
[----:B------:R-:W0:Y:S04]  /*03a0*/  LDS.64 R6, [R2] ;  /* 0x0000000002067984 */ /* 0x000e280000000a00 */
[----:B------:R1:W5:Y:S01]  /*03b0*/  LDG.E R18, desc[UR8][R20.64] ;  /* 0x0000000814127981 */ /* 0x000362000c1e1900 */
[----:B------:R-:W-:-:S05]  /*03c0*/  IADD3 R27, PT, PT, R23, -0x1, RZ ;  /* 0xffffffff171b7810 */ /* 0x000fca0007ffe0ff */
[----:B------:R-:W-:-:S05]  /*03d0*/  IMAD.WIDE.U32 R26, R27, 0x4, R14 ;  /* 0x000000041b1a7825 */ /* 0x000fca00078e000e */
[----:B------:R0:W5:Y:S01]  /*03e0*/  LDG.E R16, desc[UR8][R26.64] ;  /* 0x000000081a107981 */ /* 0x000162000c1e1900 */
[----:B------:R-:W-:-:S05]  /*03f0*/  IMAD.IADD R25, R4, 0x1, R25 ;  /* 0x0000000104197824 */ /* 0x000fca00078e0219 */
[----:B-1----:R-:W-:-:S05]  /*0400*/  IADD3 R21, PT, PT, R25, -0x1, RZ ;  /* 0xffffffff19157810 */ /* 0x002fca0007ffe0ff */
[----:B------:R-:W-:-:S05]  /*0410*/  IMAD.WIDE.U32 R20, R21, 0x4, R14 ;  /* 0x0000000415147825 */ /* 0x000fca00078e000e */
[----:B------:R1:W5:Y:S01]  /*0420*/  LDG.E R22, desc[UR8][R20.64] ;  /* 0x0000000814167981 */ /* 0x000362000c1e1900 */
[C---:B------:R-:W-:Y:S01]  /*0430*/  IADD3 R17, PT, PT, R4.reuse, R17, RZ ;  /* 0x0000001104117210 */ /* 0x040fe20007ffe0ff */
[C---:B------:R-:W-:Y:S01]  /*0440*/  IMAD.IADD R19, R4.reuse, 0x1, R19 ;  /* 0x0000000104137824 */ /* 0x040fe200078e0213 */
[----:B------:R-:W-:Y:S01]  /*0450*/  IADD3 R23, PT, PT, R4, R23, RZ ;  /* 0x0000001704177210 */ /* 0x000fe20007ffe0ff */
[----:B--2---:R-:W0:Y:S02]  /*0460*/  F2F.F64.F32 R8, R8 ;  /* 0x0000000800087310 */ /* 0x004e240000201800 */
[----:B0-----:R-:W-:-:S07]  /*0470*/  DADD R26, R8, R6 ;  /* 0x00000000081a7229 */ /* 0x001fce0000000006 */
[----:B------:R0:W-:Y:S04]  /*0480*/  STS.64 [R2], R26 ;  /* 0x0000001a02007388 */ /* 0x0001e80000000a00 */
[----:B------:R-:W1:Y:S01]  /*0490*/  LDS.64 R6, [R2] ;  /* 0x0000000002067984 */ /* 0x000e620000000a00 */
[----:B---3--:R2:W1:Y:S01]  /*04a0*/  F2F.F64.F32 R8, R29 ;  /* 0x0000001d00087310 */ /* 0x0084620000201800 */
[----:B0-----:R-:W-:-:S05]  /*04b0*/  IADD3 R27, PT, PT, R17, -0x1, RZ ;  /* 0xffffffff111b7810 */ /* 0x001fca0007ffe0ff */
[----:B------:R-:W-:-:S05]  /*04c0*/  IMAD.WIDE.U32 R26, R27, 0x4, R14 ;  /* 0x000000041b1a7825 */ /* 0x000fca00078e000e */
[----:B--2---:R0:W2:Y:S01]  /*04d0*/  LDG.E R29, desc[UR8][R26.64] ;  /* 0x000000081a1d7981 */ /* 0x0040a2000c1e1900 */
[----:B-1----:R-:W-:-:S07]  /*04e0*/  DADD R20, R8, R6 ;  /* 0x0000000008147229 */ /* 0x002fce0000000006 */
[----:B------:R1:W-:Y:S04]  /*04f0*/  STS.64 [R2], R20 ;  /* 0x0000001402007388 */ /* 0x0003e80000000a00 */
[----:B------:R-:W0:Y:S01]  /*0500*/  LDS.64 R6, [R2] ;  /* 0x0000000002067984 */ /* 0x000e220000000a00 */
[----:B----4-:R3:W0:Y:S01]  /*0510*/  F2F.F64.F32 R8, R28 ;  /* 0x0000001c00087310 */ /* 0x0106220000201800 */
[----:B-1----:R-:W-:-:S05]  /*0520*/  IADD3 R21, PT, PT, R19, -0x1, RZ ;  /* 0xffffffff13157810 */ /* 0x002fca0007ffe0ff */
[----:B------:R-:W-:-:S05]  /*0530*/  IMAD.WIDE.U32 R20, R21, 0x4, R14 ;  /* 0x0000000415147825 */ /* 0x000fca00078e000e */
[----:B---3--:R1:W3:Y:S01]  /*0540*/  LDG.E R28, desc[UR8][R20.64] ;  /* 0x00000008141c7981 */ /* 0x0082e2000c1e1900 */
[----:B0-----:R-:W-:-:S07]  /*0550*/  DADD R26, R8, R6 ;  /* 0x00000000081a7229 */ /* 0x001fce0000000006 */
[----:B------:R0:W-:Y:S04]  /*0560*/  STS.64 [R2], R26 ;  /* 0x0000001a02007388 */ /* 0x0001e80000000a00 */
[----:B------:R-:W1:Y:S01]  /*0570*/  LDS.64 R6, [R2] ;  /* 0x0000000002067984 */ /* 0x000e620000000a00 */
[----:B-----5:R4:W1:Y:S01]  /*0580*/  F2F.F64.F32 R8, R24 ;  /* 0x0000001800087310 */ /* 0x0208620000201800 */
[----:B0-----:R-:W-:-:S05]  /*0590*/  IADD3 R27, PT, PT, R23, -0x1, RZ ;  /* 0xffffffff171b7810 */ /* 0x001fca0007ffe0ff */
[----:B------:R-:W-:-:S05]  /*05a0*/  IMAD.WIDE.U32 R26, R27, 0x4, R14 ;  /* 0x000000041b1a7825 */ /* 0x000fca00078e000e */
[----:B----4-:R0:W4:Y:S01]  /*05b0*/  LDG.E R24, desc[UR8][R26.64] ;  /* 0x000000081a187981 */ /* 0x010122000c1e1900 */
[----:B-1----:R-:W-:-:S07]  /*05c0*/  DADD R20, R8, R6 ;  /* 0x0000000008147229 */ /* 0x002fce0000000006 */
[----:B------:R1:W-:Y:S04]  /*05d0*/  STS.64 [R2], R20 ;  /* 0x0000001402007388 */ /* 0x0003e80000000a00 */
[----:B------:R-:W0:Y:S01]  /*05e0*/  LDS.64 R6, [R2] ;  /* 0x0000000002067984 */ /* 0x000e220000000a00 */
[----:B------:R5:W0:Y:S01]  /*05f0*/  F2F.F64.F32 R8, R5 ;  /* 0x0000000500087310 */ /* 0x000a220000201800 */
[----:B------:R-:W-:-:S05]  /*0600*/  IMAD.IADD R25, R4, 0x1, R25 ;  /* 0x0000000104197824 */ /* 0x000fca00078e0219 */
[----:B-1----:R-:W-:-:S05]  /*0610*/  IADD3 R21, PT, PT, R25, -0x1, RZ ;  /* 0xffffffff19157810 */ /* 0x002fca0007ffe0ff */
[----:B------:R-:W-:-:S05]  /*0620*/  IMAD.WIDE.U32 R20, R21, 0x4, R14 ;  /* 0x0000000415147825 */ /* 0x000fca00078e000e */
[----:B-----5:R1:W5:Y:S01]  /*0630*/  LDG.E R5, desc[UR8][R20.64] ;  /* 0x0000000814057981 */ /* 0x020362000c1e1900 */
[----:B0-----:R-:W-:-:S07]  /*0640*/  DADD R26, R8, R6 ;  /* 0x00000000081a7229 */ /* 0x001fce0000000006 */
[----:B------:R-:W-:Y:S04]  /*0650*/  STS.64 [R2], R26 ;  /* 0x0000001a02007388 */ /* 0x000fe80000000a00 */
[----:B------:R-:W1:Y:S01]  /*0660*/  LDS.64 R6, [R2] ;  /* 0x0000000002067984 */ /* 0x000e620000000a00 */
[----:B------:R-:W1:Y:S02]  /*0670*/  F2F.F64.F32 R8, R18 ;  /* 0x0000001200087310 */ /* 0x000e640000201800 */
[----:B-1----:R-:W-:Y:S01]  /*0680*/  DADD R20, R8, R6 ;  /* 0x0000000008147229 */ /* 0x002fe20000000006 */
[----:B------:R-:W-:-:S06]  /*0690*/  IADD3 R7, PT, PT, R4, R17, RZ ;  /* 0x0000001104077210 */ /* 0x000fcc0007ffe0ff */
[----:B------:R-:W-:Y:S04]  /*06a0*/  STS.64 [R2], R20 ;  /* 0x0000001402007388 */ /* 0x000fe80000000a00 */
[----:B------:R-:W0:Y:S01]  /*06b0*/  LDS.64 R8, [R2] ;  /* 0x0000000002087984 */ /* 0x000e220000000a00 */
[----:B------:R-:W-:-:S05]  /*06c0*/  IADD3 R27, PT, PT, R7, -0x1, RZ ;  /* 0xffffffff071b7810 */ /* 0x000fca0007ffe0ff */
[----:B------:R-:W-:-:S05]  /*06d0*/  IMAD.WIDE.U32 R26, R27, 0x4, R14 ;  /* 0x000000041b1a7825 */ /* 0x000fca00078e000e */
[----:B------:R0:W5:Y:S01]  /*06e0*/  LDG.E R6, desc[UR8][R26.64] ;  /* 0x000000081a067981 */ /* 0x000162000c1e1900 */
[----:B------:R-:W0:Y:S02]  /*06f0*/  F2F.F64.F32 R16, R16 ;  /* 0x0000001000107310 */ /* 0x000e240000201800 */
[----:B0-----:R-:W-:Y:S01]  /*0700*/  DADD R26, R16, R8 ;  /* 0x00000000101a7229 */ /* 0x001fe20000000008 */
[----:B------:R-:W-:-:S06]  /*0710*/  IMAD.IADD R9, R4, 0x1, R19 ;  /* 0x0000000104097824 */ /* 0x000fcc00078e0213 */
[----:B------:R0:W-:Y:S04]  /*0720*/  STS.64 [R2], R26 ;  /* 0x0000001a02007388 */ /* 0x0001e80000000a00 */
[----:B------:R-:W1:Y:S01]  /*0730*/  LDS.64 R16, [R2] ;  /* 0x0000000002107984 */ /* 0x000e620000000a00 */
[----:B------:R-:W-:-:S05]  /*0740*/  IADD3 R21, PT, PT, R9, -0x1, RZ ;  /* 0xffffffff09157810 */ /* 0x000fca0007ffe0ff */
[----:B------:R-:W-:-:S05]  /*0750*/  IMAD.WIDE.U32 R20, R21, 0x4, R14 ;  /* 0x0000000415147825 */ /* 0x000fca00078e000e */
[----:B------:R2:W5:Y:S01]  /*0760*/  LDG.E R8, desc[UR8][R20.64] ;  /* 0x0000000814087981 */ /* 0x000562000c1e1900 */
[----:B------:R2:W1:Y:S01]  /*0770*/  F2F.F64.F32 R18, R22 ;  /* 0x0000001600127310 */ /* 0x0004620000201800 */
[----:B------:R-:W-:-:S04]  /*0780*/  IADD3 R23, PT, PT, R4, R23, RZ ;  /* 0x0000001704177210 */ /* 0x000fc80007ffe0ff */
[----:B0-----:R-:W-:-:S05]  /*0790*/  IADD3 R27, PT, PT, R23, -0x1, RZ ;  /* 0xffffffff171b7810 */ /* 0x001fca0007ffe0ff */
[----:B--2---:R-:W-:-:S05]  /*07a0*/  IMAD.WIDE.U32 R20, R27, 0x4, R14 ;  /* 0x000000041b147825 */ /* 0x004fca00078e000e */
[----:B------:R3:W2:Y:S01]  /*07b0*/  LDG.E R22, desc[UR8][R20.64] ;  /* 0x0000000814167981 */ /* 0x0006a2000c1e1900 */
[----:B-1----:R-:W-:-:S07]  /*07c0*/  DADD R18, R18, R16 ;  /* 0x0000000012127229 */ /* 0x002fce0000000010 */
[----:B------:R0:W-:Y:S04]  /*07d0*/  STS.64 [R2], R18 ;  /* 0x0000001202007388 */ /* 0x0001e80000000a00 */
[----:B------:R-:W1:Y:S01]  /*07e0*/  LDS.64 R16, [R2] ;  /* 0x0000000002107984 */ /* 0x000e620000000a00 */
[----:B0-----:R-:W1:Y:S01]  /*07f0*/  F2F.F64.F32 R18, R29 ;  /* 0x0000001d00127310 */ /* 0x001e620000201800 */
[----:B------:R-:W-:Y:S01]  /*0800*/  IMAD.IADD R25, R4, 0x1, R25 ;  /* 0x0000000104197824 */ /* 0x000fe200078e0219 */
[----:B-1----:R-:W-:-:S04]  /*0810*/  DADD R26, R18, R16 ;  /* 0x00000000121a7229 */ /* 0x002fc80000000010 */
[----:B------:R-:W-:-:S03]  /*0820*/  IADD3 R19, PT, PT, R25, -0x1, RZ ;  /* 0xffffffff19137810 */ /* 0x000fc60007ffe0ff */
[----:B------:R-:W-:Y:S04]  /*0830*/  STS.64 [R2], R26 ;  /* 0x0000001a02007388 */ /* 0x000fe80000000a00 */
[----:B------:R-:W0:Y:S01]  /*0840*/  LDS.64 R16, [R2] ;  /* 0x0000000002107984 */ /* 0x000e220000000a00 */
[----:B------:R-:W-:-:S06]  /*0850*/  IMAD.WIDE.U32 R18, R19, 0x4, R14 ;  /* 0x0000000413127825 */ /* 0x000fcc00078e000e */
[----:B------:R-:W2:Y:S01]  /*0860*/  LDG.E R18, desc[UR8][R18.64] ;  /* 0x0000000812127981 */ /* 0x000ea2000c1e1900 */
[----:B---3--:R-:W0:Y:S02]  /*0870*/  F2F.F64.F32 R20, R28 ;  /* 0x0000001c00147310 */ /* 0x008e240000201800 */
[----:B0-----:R-:W-:-:S07]  /*0880*/  DADD R26, R20, R16 ;  /* 0x00000000141a7229 */ /* 0x001fce0000000010 */
[----:B------:R-:W-:Y:S04]  /*0890*/  STS.64 [R2], R26 ;  /* 0x0000001a02007388 */ /* 0x000fe80000000a00 */
[----:B------:R-:W0:Y:S01]  /*08a0*/  LDS.64 R16, [R2] ;  /* 0x0000000002107984 */ /* 0x000e220000000a00 */
[----:B----4-:R-:W0:Y:S02]  /*08b0*/  F2F.F64.F32 R20, R24 ;  /* 0x0000001800147310 */ /* 0x010e240000201800 */
[----:B0-----:R-:W-:-:S07]  /*08c0*/  DADD R28, R20, R16 ;  /* 0x00000000141c7229 */ /* 0x001fce0000000010 */
[----:B------:R-:W-:Y:S04]  /*08d0*/  STS.64 [R2], R28 ;  /* 0x0000001c02007388 */ /* 0x000fe80000000a00 */
[----:B------:R-:W0:Y:S01]  /*08e0*/  LDS.64 R16, [R2] ;  /* 0x0000000002107984 */ /* 0x000e220000000a00 */
[----:B-----5:R-:W0:Y:S02]  /*08f0*/  F2F.F64.F32 R20, R5 ;  /* 0x0000000500147310 */ /* 0x020e240000201800 */
[----:B0-----:R-:W-:-:S07]  /*0900*/  DADD R16, R20, R16 ;  /* 0x0000000014107229 */ /* 0x001fce0000000010 */
[----:B------:R-:W-:Y:S04]  /*0910*/  STS.64 [R2], R16 ;  /* 0x0000001002007388 */ /* 0x000fe80000000a00 */
[----:B------:R-:W0:Y:S01]  /*0920*/  LDS.64 R16, [R2] ;  /* 0x0000000002107984 */ /* 0x000e220000000a00 */
[----:B------:R-:W0:Y:S02]  /*0930*/  F2F.F64.F32 R20, R6 ;  /* 0x0000000600147310 */ /* 0x000e240000201800 */
[----:B0-----:R-:W-:-:S07]  /*0940*/  DADD R16, R20, R16 ;  /* 0x0000000014107229 */ /* 0x001fce0000000010 */
[----:B------:R-:W-:Y:S04]  /*0950*/  STS.64 [R2], R16 ;  /* 0x0000001002007388 */ /* 0x000fe80000000a00 */
[----:B------:R-:W0:Y:S01]  /*0960*/  LDS.64 R20, [R2] ;  /* 0x0000000002147984 */ /* 0x000e220000000a00 */
[----:B------:R-:W0:Y:S02]  /*0970*/  F2F.F64.F32 R26, R8 ;  /* 0x00000008001a7310 */ /* 0x000e240000201800 */
[----:B0-----:R-:W-:-:S07]  /*0980*/  DADD R26, R26, R20 ;  /* 0x000000001a1a7229 */ /* 0x001fce0000000014 */
[----:B------:R-:W-:Y:S04]  /*0990*/  STS.64 [R2], R26 ;  /* 0x0000001a02007388 */ /* 0x000fe80000000a00 */
[----:B------:R-:W0:Y:S01]  /*09a0*/  LDS.64 R20, [R2] ;  /* 0x0000000002147984 */ /* 0x000e220000000a00 */
[----:B--2---:R-:W0:Y:S02]  /*09b0*/  F2F.F64.F32 R28, R22 ;  /* 0x00000016001c7310 */ /* 0x004e240000201800 */
[----:B0-----:R-:W-:-:S07]  /*09c0*/  DADD R20, R28, R20 ;  /* 0x000000001c147229 */ /* 0x001fce0000000014 */
[----:B------:R-:W-:Y:S04]  /*09d0*/  STS.64 [R2], R20 ;  /* 0x0000001402007388 */ /* 0x000fe80000000a00 */
[----:B------:R-:W0:Y:S01]  /*09e0*/  LDS.64 R28, [R2] ;  /* 0x00000000021c7984 */ /* 0x000e220000000a00 */
[----:B------:R-:W0:Y:S01]  /*09f0*/  F2F.F64.F32 R18, R18 ;  /* 0x0000001200127310 */ /* 0x000e220000201800 */
[----:B------:R-:W-:-:S04]  /*0a00*/  UIADD3 UR6, UPT, UPT, UR6, 0x10, URZ ;  /* 0x0000001006067890 */ /* 0x000fc8000fffe0ff */
[----:B------:R-:W-:Y:S01]  /*0a10*/  UISETP.GE.AND UP1, UPT, UR6, -0xc, UPT ;  /* 0xfffffff40600788c */ /* 0x000fe2000bf26270 */
[C---:B------:R-:W-:Y:S01]  /*0a20*/  IADD3 R5, PT, PT, R4.reuse, R7, RZ ;  /* 0x0000000704057210 */ /* 0x040fe20007ffe0ff */
[C---:B------:R-:W-:Y:S01]  /*0a30*/  IMAD.IADD R23, R4.reuse, 0x1, R23 ;  /* 0x0000000104177824 */ /* 0x040fe200078e0217 */
[C---:B------:R-:W-:Y:S02]  /*0a40*/  IADD3 R7, PT, PT, R4.reuse, R9, RZ ;  /* 0x0000000904077210 */ /* 0x040fe40007ffe0ff */
[----:B------:R-:W-:Y:S01]  /*0a50*/  IADD3 R25, PT, PT, R4, R25, RZ ;  /* 0x0000001904197210 */ /* 0x000fe20007ffe0ff */
[----:B0-----:R-:W-:-:S07]  /*0a60*/  DADD R28, R18, R28 ;  /* 0x00000000121c7229 */ /* 0x001fce000000001c */
[----:B------:R2:W-:Y:S01]  /*0a70*/  STS.64 [R2], R28 ;  /* 0x0000001c02007388 */ /* 0x0005e20000000a00 */
[----:B------:R-:W-:Y:S05]  /*0a80*/  BRA.U !UP1, `(.L_x_3) ;  /* 0xfffffff509f47547 */ /* 0x000fea000b83ffff */
.L_x_2:
[----:B------:R-:W-:-:S04]  /*0a90*/  UIADD3 UR4, UPT, UPT, -UR6, URZ, URZ ;  /* 0x000000ff06047290 */ /* 0x000fc8000fffe1ff */
[----:B------:R-:W-:-:S09]  /*0aa0*/  UISETP.GT.AND UP1, UPT, UR4, 0x4, UPT ;  /* 0x000000040400788c */ /* 0x000fd2000bf24270 */
[----:B------:R-:W-:Y:S05]  /*0ab0*/  BRA.U !UP1, `(.L_x_4) ;  /* 0x00000005090c7547 */ /* 0x000fea000b800000 */
[----:B------:R-:W0:Y:S01]  /*0ac0*/  LDC.64 R14, c[0x0][0x388] ;  /* 0x0000e200ff0e7b82 */ /* 0x000e220000000a00 */
[----:B--2---:R-:W-:-:S05]  /*0ad0*/  IADD3 R29, PT, PT, R5, -0x1, RZ ;  /* 0xffffffff051d7810 */ /* 0x004fca0007ffe0ff */
[----:B0-----:R-:W-:-:S06]  /*0ae0*/  IMAD.WIDE.U32 R28, R29, 0x4, R14 ;  /* 0x000000041d1c7825 */ /* 0x001fcc00078e000e */
[----:B------:R-:W2:Y:S01]  /*0af0*/  LDG.E R28, desc[UR8][R28.64] ;  /* 0x000000081c1c7981 */ /* 0x000ea2000c1e1900 */
[----:B------:R-:W-:-:S05]  /*0b00*/  IADD3 R17, PT, PT, R7, -0x1, RZ ;  /* 0xffffffff07117810 */ /* 0x000fca0007ffe0ff */
[----:B------:R-:W-:-:S05]  /*0b10*/  IMAD.WIDE.U32 R16, R17, 0x4, R14 ;  /* 0x0000000411107825 */ /* 0x000fca00078e000e */
[----:B------:R0:W3:Y:S01]  /*0b20*/  LDG.E R6, desc[UR8][R16.64] ;  /* 0x0000000810067981 */ /* 0x0000e2000c1e1900 */
[----:B------:R-:W-:-:S04]  /*0b30*/  VIADD R21, R23, 0xffffffff ;  /* 0xffffffff17157836 */ /* 0x000fc80000000000 */
[----:B------:R-:W-:-:S05]  /*0b40*/  IMAD.WIDE.U32 R20, R21, 0x4, R14 ;  /* 0x0000000415147825 */ /* 0x000fca00078e000e */
[----:B------:R-:W4:Y:S01]  /*0b50*/  LDG.E R24, desc[UR8][R20.64] ;  /* 0x0000000814187981 */ /* 0x000f22000c1e1900 */
[----:B------:R-:W-:Y:S02]  /*0b60*/  IADD3 R19, PT, PT, R25, -0x1, RZ ;  /* 0xffffffff19137810 */ /* 0x000fe40007ffe0ff */
[C---:B------:R-:W-:Y:S01]  /*0b70*/  IADD3 R5, PT, PT, R4.reuse, R5, RZ ;  /* 0x0000000504057210 */ /* 0x040fe20007ffe0ff */
[----:B------:R-:W-:Y:S01]  /*0b80*/  IMAD.IADD R7, R4, 0x1, R7 ;  /* 0x0000000104077824 */ /* 0x000fe200078e0207 */
[----:B0-----:R-:W0:Y:S01]  /*0b90*/  LDS.64 R16, [R2] ;  /* 0x0000000002107984 */ /* 0x001e220000000a00 */
[----:B------:R-:W-:-:S05]  /*0ba0*/  IMAD.WIDE.U32 R18, R19, 0x4, R14 ;  /* 0x0000000413127825 */ /* 0x000fca00078e000e */
[----:B------:R5:W4:Y:S01]  /*0bb0*/  LDG.E R22, desc[UR8][R18.64] ;  /* 0x0000000812167981 */ /* 0x000b22000c1e1900 */
[----:B------:R-:W-:-:S05]  /*0bc0*/  IADD3 R9, PT, PT, R5, -0x1, RZ ;  /* 0xffffffff05097810 */ /* 0x000fca0007ffe0ff */
[----:B------:R-:W-:-:S06]  /*0bd0*/  IMAD.WIDE.U32 R8, R9, 0x4, R14 ;  /* 0x0000000409087825 */ /* 0x000fcc00078e000e */
[----:B------:R-:W4:Y:S01]  /*0be0*/  LDG.E R9, desc[UR8][R8.64] ;  /* 0x0000000808097981 */ /* 0x000f22000c1e1900 */
[----:B------:R-:W-:-:S05]  /*0bf0*/  IADD3 R27, PT, PT, R7, -0x1, RZ ;  /* 0xffffffff071b7810 */ /* 0x000fca0007ffe0ff */
[----:B------:R-:W-:-:S05]  /*0c00*/  IMAD.WIDE.U32 R26, R27, 0x4, R14 ;  /* 0x000000041b1a7825 */ /* 0x000fca00078e000e */
[----:B------:R1:W4:Y:S01]  /*0c10*/  LDG.E R8, desc[UR8][R26.64] ;  /* 0x000000081a087981 */ /* 0x000322000c1e1900 */
[----:B------:R-:W-:-:S04]  /*0c20*/  IADD3 R23, PT, PT, R4, R23, RZ ;  /* 0x0000001704177210 */ /* 0x000fc80007ffe0ff */
[----:B-----5:R-:W-:-:S05]  /*0c30*/  IADD3 R19, PT, PT, R23, -0x1, RZ ;  /* 0xffffffff17137810 */ /* 0x020fca0007ffe0ff */
[----:B------:R-:W-:-:S06]  /*0c40*/  IMAD.WIDE.U32 R18, R19, 0x4, R14 ;  /* 0x0000000413127825 */ /* 0x000fcc00078e000e */
[----:B------:R-:W5:Y:S01]  /*0c50*/  LDG.E R18, desc[UR8][R18.64] ;  /* 0x0000000812127981 */ /* 0x000f62000c1e1900 */
[----:B------:R-:W-:-:S05]  /*0c60*/  IMAD.IADD R25, R4, 0x1, R25 ;  /* 0x0000000104197824 */ /* 0x000fca00078e0219 */
[----:B-1----:R-:W-:-:S05]  /*0c70*/  IADD3 R27, PT, PT, R25, -0x1, RZ ;  /* 0xffffffff191b7810 */ /* 0x002fca0007ffe0ff */
[----:B------:R-:W-:-:S05]  /*0c80*/  IMAD.WIDE.U32 R14, R27, 0x4, R14 ;  /* 0x000000041b0e7825 */ /* 0x000fca00078e000e */
[----:B------:R1:W5:Y:S01]  /*0c90*/  LDG.E R29, desc[UR8][R14.64] ;  /* 0x000000080e1d7981 */ /* 0x000362000c1e1900 */
[----:B--2---:R-:W0:Y:S02]  /*0ca0*/  F2F.F64.F32 R20, R28 ;  /* 0x0000001c00147310 */ /* 0x004e240000201800 */
[----:B0-----:R-:W-:-:S07]  /*0cb0*/  DADD R16, R20, R16 ;  /* 0x0000000014107229 */ /* 0x001fce0000000010 */
[----:B------:R-:W-:Y:S04]  /*0cc0*/  STS.64 [R2], R16 ;  /* 0x0000001002007388 */ /* 0x000fe80000000a00 */
[----:B------:R-:W1:Y:S01]  /*0cd0*/  LDS.64 R20, [R2] ;  /* 0x0000000002147984 */ /* 0x000e620000000a00 */
[----:B---3--:R-:W1:Y:S02]  /*0ce0*/  F2F.F64.F32 R26, R6 ;  /* 0x00000006001a7310 */ /* 0x008e640000201800 */
[----:B-1----:R-:W-:-:S07]  /*0cf0*/  DADD R14, R26, R20 ;  /* 0x000000001a0e7229 */ /* 0x002fce0000000014 */
[----:B------:R-:W-:Y:S04]  /*0d00*/  STS.64 [R2], R14 ;  /* 0x0000000e02007388 */ /* 0x000fe80000000a00 */
[----:B------:R-:W0:Y:S01]  /*0d10*/  LDS.64 R20, [R2] ;  /* 0x0000000002147984 */ /* 0x000e220000000a00 */
[----:B----4-:R-:W0:Y:S02]  /*0d20*/  F2F.F64.F32 R26, R24 ;  /* 0x00000018001a7310 */ /* 0x010e240000201800 */
        /* <DEDUP_REMOVED lines=15> */
[----:B-----5:R-:W0:Y:S02]  /*0e20*/  F2F.F64.F32 R18, R18 ;  /* 0x0000001200127310 */ /* 0x020e240000201800 */
[----:B0-----:R-:W-:-:S07]  /*0e30*/  DADD R26, R18, R26 ;  /* 0x00000000121a7229 */ /* 0x001fce000000001a */
[----:B------:R-:W-:Y:S04]  /*0e40*/  STS.64 [R2], R26 ;  /* 0x0000001a02007388 */ /* 0x000fe80000000a00 */
[----:B------:R-:W0:Y:S01]  /*0e50*/  LDS.64 R8, [R2] ;  /* 0x0000000002087984 */ /* 0x000e220000000a00 */
[----:B------:R-:W0:Y:S01]  /*0e60*/  F2F.F64.F32 R16, R29 ;  /* 0x0000001d00107310 */ /* 0x000e220000201800 */
[C---:B------:R-:W-:Y:S01]  /*0e70*/  IADD3 R7, PT, PT, R4.reuse, R7, RZ ;  /* 0x0000000704077210 */ /* 0x040fe20007ffe0ff */
[C---:B------:R-:W-:Y:S01]  /*0e80*/  IMAD.IADD R25, R4.reuse, 0x1, R25 ;  /* 0x0000000104197824 */ /* 0x040fe200078e0219 */
[C---:B------:R-:W-:Y:S02]  /*0e90*/  IADD3 R23, PT, PT, R4.reuse, R23, RZ ;  /* 0x0000001704177210 */ /* 0x040fe40007ffe0ff */
[----:B------:R-:W-:Y:S01]  /*0ea0*/  IADD3 R5, PT, PT, R4, R5, RZ ;  /* 0x0000000504057210 */ /* 0x000fe20007ffe0ff */
[----:B------:R-:W-:-:S02]  /*0eb0*/  UIADD3 UR6, UPT, UPT, UR6, 0x8, URZ ;  /* 0x0000000806067890 */ /* 0x000fc4000fffe0ff */
[----:B------:R-:W-:Y:S01]  /*0ec0*/  UPLOP3.LUT UP0, UPT, UPT, UPT, UPT, 0x40, 0x4 ;  /* 0x000000000004789c */ /* 0x000fe20003f0e870 */
[----:B0-----:R-:W-:-:S07]  /*0ed0*/  DADD R16, R16, R8 ;  /* 0x0000000010107229 */ /* 0x001fce0000000008 */
[----:B------:R0:W-:Y:S04]  /*0ee0*/  STS.64 [R2], R16 ;  /* 0x0000001002007388 */ /* 0x0001e80000000a00 */
.L_x_4:
[----:B------:R-:W-:-:S09]  /*0ef0*/  UISETP.NE.OR UP0, UPT, UR6, URZ, UP0 ;  /* 0x000000ff0600728c */ /* 0x000fd20008705670 */
[----:B------:R-:W-:Y:S05]  /*0f00*/  BRA.U !UP0, `(.L_x_0) ;  /* 0x00000001088c7547 */ /* 0x000fea000b800000 */
.L_x_1:
[----:B------:R-:W-:Y:S02]  /*0f10*/  IADD3 R15, PT, PT, R5, -0x1, RZ ;  /* 0xffffffff050f7810 */ /* 0x000fe40007ffe0ff */
[----:B------:R-:W-:Y:S01]  /*0f20*/  IADD3 R19, PT, PT, R7, -0x1, RZ ;  /* 0xffffffff07137810 */ /* 0x000fe20007ffe0ff */
[----:B---3--:R-:W-:Y:S01]  /*0f30*/  VIADD R21, R23, 0xffffffff ;  /* 0xffffffff17157836 */ /* 0x008fe20000000000 */
[----:B------:R-:W-:Y:S01]  /*0f40*/  IADD3 R27, PT, PT, R25, -0x1, RZ ;  /* 0xffffffff191b7810 */ /* 0x000fe20007ffe0ff */
[--C-:B-1----:R-:W-:Y:S01]  /*0f50*/  IMAD.WIDE.U32 R14, R15, 0x4, R12.reuse ;  /* 0x000000040f0e7825 */ /* 0x102fe200078e000c */
[----:B------:R-:W1:Y:S04]  /*0f60*/  LDS.64 R8, [R2] ;  /* 0x0000000002087984 */ /* 0x000e680000000a00 */
[----:B------:R-:W3:Y:S01]  /*0f70*/  LDG.E R22, desc[UR8][R14.64] ;  /* 0x000000080e167981 */ /* 0x000ee2000c1e1900 */
[----:B------:R-:W-:-:S05]  /*0f80*/  IMAD.WIDE.U32 R18, R19, 0x4, R12 ;  /* 0x0000000413127825 */ /* 0x000fca00078e000c */
[----:B0-----:R-:W4:Y:S01]  /*0f90*/  LDG.E R17, desc[UR8][R18.64] ;  /* 0x0000000812117981 */ /* 0x001f22000c1e1900 */
[----:B------:R-:W-:-:S05]  /*0fa0*/  IMAD.WIDE.U32 R20, R21, 0x4, R12 ;  /* 0x0000000415147825 */ /* 0x000fca00078e000c */
[----:B------:R-:W5:Y:S01]  /*0fb0*/  LDG.E R16, desc[UR8][R20.64] ;  /* 0x0000000814107981 */ /* 0x000f62000c1e1900 */
[----:B------:R-:W-:-:S05]  /*0fc0*/  IMAD.WIDE.U32 R26, R27, 0x4, R12 ;  /* 0x000000041b1a7825 */ /* 0x000fca00078e000c */
[----:B------:R-:W2:Y:S01]  /*0fd0*/  LDG.E R6, desc[UR8][R26.64] ;  /* 0x000000081a067981 */ /* 0x000ea2000c1e1900 */
[----:B------:R-:W-:Y:S01]  /*0fe0*/  UIADD3 UR6, UPT, UPT, UR6, 0x4, URZ ;  /* 0x0000000406067890 */ /* 0x000fe2000fffe0ff */
[C---:B------:R-:W-:Y:S01]  /*0ff0*/  IADD3 R7, PT, PT, R4.reuse, R7, RZ ;  /* 0x0000000704077210 */ /* 0x040fe20007ffe0ff */
[C---:B------:R-:W-:Y:S01]  /*1000*/  IMAD.IADD R25, R4.reuse, 0x1, R25 ;  /* 0x0000000104197824 */ /* 0x040fe200078e0219 */
[C---:B------:R-:W-:Y:S01]  /*1010*/  IADD3 R23, PT, PT, R4.reuse, R23, RZ ;  /* 0x0000001704177210 */ /* 0x040fe20007ffe0ff */
[----:B------:R-:W-:Y:S01]  /*1020*/  UISETP.NE.AND UP0, UPT, UR6, URZ, UPT ;  /* 0x000000ff0600728c */ /* 0x000fe2000bf05270 */
[----:B------:R-:W-:Y:S01]  /*1030*/  IADD3 R5, PT, PT, R4, R5, RZ ;  /* 0x0000000504057210 */ /* 0x000fe20007ffe0ff */
[----:B---3--:R-:W1:Y:S08]  /*1040*/  F2F.F64.F32 R14, R22 ;  /* 0x00000016000e7310 */ /* 0x008e700000201800 */
[----:B----4-:R-:W0:Y:S01]  /*1050*/  F2F.F64.F32 R18, R17 ;  /* 0x0000001100127310 */ /* 0x010e220000201800 */
[----:B-1----:R-:W-:-:S07]  /*1060*/  DADD R14, R14, R8 ;  /* 0x000000000e0e7229 */ /* 0x002fce0000000008 */
[----:B------:R-:W-:Y:S04]  /*1070*/  STS.64 [R2], R14 ;  /* 0x0000000e02007388 */ /* 0x000fe80000000a00 */
[----:B------:R-:W0:Y:S02]  /*1080*/  LDS.64 R8, [R2] ;  /* 0x0000000002087984 */ /* 0x000e240000000a00 */
[----:B0-----:R-:W-:Y:S01]  /*1090*/  DADD R8, R18, R8 ;  /* 0x0000000012087229 */ /* 0x001fe20000000008 */
[----:B-----5:R-:W0:Y:S06]  /*10a0*/  F2F.F64.F32 R18, R16 ;  /* 0x0000001000127310 */ /* 0x020e2c0000201800 */
[----:B------:R-:W-:Y:S04]  /*10b0*/  STS.64 [R2], R8 ;  /* 0x0000000802007388 */ /* 0x000fe80000000a00 */
[----:B------:R-:W0:Y:S02]  /*10c0*/  LDS.64 R20, [R2] ;  /* 0x0000000002147984 */ /* 0x000e240000000a00 */
[----:B0-----:R-:W-:Y:S01]  /*10d0*/  DADD R18, R18, R20 ;  /* 0x0000000012127229 */ /* 0x001fe20000000014 */
[----:B--2---:R-:W0:Y:S06]  /*10e0*/  F2F.F64.F32 R20, R6 ;  /* 0x0000000600147310 */ /* 0x004e2c0000201800 */
[----:B------:R-:W-:Y:S04]  /*10f0*/  STS.64 [R2], R18 ;  /* 0x0000001202007388 */ /* 0x000fe80000000a00 */
[----:B------:R-:W0:Y:S02]  /*1100*/  LDS.64 R26, [R2] ;  /* 0x00000000021a7984 */ /* 0x000e240000000a00 */
[----:B0-----:R-:W-:-:S07]  /*1110*/  DADD R20, R20, R26 ;  /* 0x0000000014147229 */ /* 0x001fce000000001a */
[----:B------:R3:W-:Y:S01]  /*1120*/  STS.64 [R2], R20 ;  /* 0x0000001402007388 */ /* 0x0007e20000000a00 */
[----:B------:R-:W-:Y:S05]  /*1130*/  BRA.U UP0, `(.L_x_1) ;  /* 0xfffffffd00747547 */ /* 0x000fea000b83ffff */
.L_x_0:
[----:B------:R-:W-:-:S09]  /*1140*/  UISETP.NE.AND UP0, UPT, UR5, URZ, UPT ;  /* 0x000000ff0500728c */ /* 0x000fd2000bf05270 */
[----:B------:R-:W-:Y:S05]  /*1150*/  BRA.U !UP0, `(.L_x_5) ;  /* 0x0000000108387547 */ /* 0x000fea000b800000 */
[----:B-1----:R-:W1:Y:S01]  /*1160*/  LDC.64 R12, c[0x0][0x388] ;  /* 0x0000e200ff0c7b82 */ /* 0x002e620000000a00 */
[----:B------:R-:W-:Y:S01]  /*1170*/  IMAD R3, R0, R3, R0 ;  /* 0x0000000300037224 */ /* 0x000fe200078e0200 */
[----:B------:R-:W-:-:S12]  /*1180*/  UIADD3 UR5, UPT, UPT, -UR5, URZ, URZ ;  /* 0x000000ff05057290 */ /* 0x000fd8000fffe1ff */
.L_x_6:
[----:B0-----:R-:W-:Y:S01]  /*1190*/  IADD3 R5, PT, PT, R3, -0x1, RZ ;  /* 0xffffffff03057810 */ /* 0x001fe20007ffe0ff */
[----:B------:R-:W0:Y:S04]  /*11a0*/  LDS.64 R8, [R2] ;  /* 0x0000000002087984 */ /* 0x000e280000000a00 */
[----:B-1----:R-:W-:-:S06]  /*11b0*/  IMAD.WIDE.U32 R4, R5, 0x4, R12 ;  /* 0x0000000405047825 */ /* 0x002fcc00078e000c */
[----:B----4-:R-:W4:Y:S01]  /*11c0*/  LDG.E R4, desc[UR8][R4.64] ;  /* 0x0000000804047981 */ /* 0x010f22000c1e1900 */
[----:B------:R-:W-:Y:S01]  /*11d0*/  UIADD3 UR5, UPT, UPT, UR5, 0x1, URZ ;  /* 0x0000000105057890 */ /* 0x000fe2000fffe0ff */
[----:B------:R-:W-:-:S03]  /*11e0*/  IADD3 R3, PT, PT, R0, R3, RZ ;  /* 0x0000000300037210 */ /* 0x000fc60007ffe0ff */
[----:B------:R-:W-:Y:S01]  /*11f0*/  UISETP.NE.AND UP0, UPT, UR5, URZ, UPT ;  /* 0x000000ff0500728c */ /* 0x000fe2000bf05270 */
[----:B----4-:R-:W0:Y:S02]  /*1200*/  F2F.F64.F32 R6, R4 ;  /* 0x0000000400067310 */ /* 0x010e240000201800 */
[----:B0-----:R-:W-:-:S07]  /*1210*/  DADD R6, R6, R8 ;  /* 0x0000000006067229 */ /* 0x001fce0000000008 */
[----:B------:R4:W-:Y:S01]  /*1220*/  STS.64 [R2], R6 ;  /* 0x0000000602007388 */ /* 0x0009e20000000a00 */
[----:B------:R-:W-:Y:S05]  /*1230*/  BRA.U UP0, `(.L_x_6) ;  /* 0xfffffffd00d47547 */ /* 0x000fea000b83ffff */
.L_x_5:
[----:B------:R-:W-:Y:S06]  /*1240*/  BAR.SYNC.DEFER_BLOCKING 0x0 ;  /* 0x0000000000007b1d */ /* 0x000fec0000010000 */
[----:B0-234-:R-:W0:Y:S02]  /*1250*/  LDS.64 R2, [R2] ;  /* 0x0000000002027984 */ /* 0x01de240000000a00 */
[----:B0-----:R-:W0:Y:S02]  /*1260*/  F2F.F32.F64 R3, R2 ;  /* 0x0000000200037310 */ /* 0x001e240000301000 */
[----:B0-----:R-:W-:Y:S01]  /*1270*/  STG.E desc[UR8][R10.64], R3 ;  /* 0x000000030a007986 */ /* 0x001fe2000c101908 */
[----:B------:R-:W-:Y:S05]  /*1280*/  EXIT ;  /* 0x000000000000794d */ /* 0x000fea0003800000 */
.L_x_7:
[----:B------:R-:W-:-:S00]  /*1290*/  BRA `(.L_x_7) ;  /* 0xfffffffc00fc7947 */ /* 0x000fc0000383ffff */
[----:B------:R-:W-:-:S00]  /*12a0*/  NOP ;  /* 0x0000000000007918 */ /* 0x000fc00000000000 */
        /* <DEDUP_REMOVED lines=13> */
.L_x_14:


//--------------------- .text._Z12parallelScanPfS_i --------------------------
	.section	.text._Z12parallelScanPfS_i,"ax",@progbits
	.align	128
        .global         _Z12parallelScanPfS_i
        .type           _Z12parallelScanPfS_i,@function
        .size           _Z12parallelScanPfS_i,(.L_x_15 - _Z12parallelScanPfS_i)
        .other          _Z12parallelScanPfS_i,@"STO_CUDA_ENTRY STV_DEFAULT"
_Z12parallelScanPfS_i:
.text._Z12parallelScanPfS_i:
[----:B------:R-:W-:Y:S01]  /*0000*/  LDC R1, c[0x0][0x37c] ;  /* 0x0000df00ff017b82 */ /* 0x000fe20000000800 */
[----:B------:R-:W0:Y:S07]  /*0010*/  S2R R0, SR_TID.X ;  /* 0x0000000000007919 */ /* 0x000e2e0000002100 */
[----:B------:R-:W0:Y:S01]  /*0020*/  S2UR UR4, SR_CTAID.X ;  /* 0x00000000000479c3 */ /* 0x000e220000002500 */
[----:B------:R-:W1:Y:S01]  /*0030*/  LDCU.64 UR8, c[0x0][0x358] ;  /* 0x00006b00ff0877ac */ /* 0x000e620008000a00 */
[----:B------:R-:W2:Y:S06]  /*0040*/  LDCU UR6, c[0x0][0x390] ;  /* 0x00007200ff0677ac */ /* 0x000eac0008000800 */
[----:B------:R-:W0:Y:S08]  /*0050*/  LDC R5, c[0x0][0x360] ;  /* 0x0000d800ff057b82 */ /* 0x000e300000000800 */
[----:B------:R-:W3:Y:S01]  /*0060*/  LDC.64 R2, c[0x0][0x388] ;  /* 0x0000e200ff027b82 */ /* 0x000ee20000000a00 */
[----:B0-----:R-:W-:-:S04]  /*0070*/  IMAD R4, R5, UR4, R0 ;  /* 0x0000000405047c24 */ /* 0x001fc8000f8e0200 */
[----:B---3--:R-:W-:-:S05]  /*0080*/  IMAD.WIDE R2, R4, 0x4, R2 ;  /* 0x0000000404027825 */ /* 0x008fca00078e0202 */
[----:B-1----:R-:W3:Y:S01]  /*0090*/  LDG.E R6, desc[UR8][R2.64] ;  /* 0x0000000802067981 */ /* 0x002ee2000c1e1900 */
[----:B------:R-:W0:Y:S01]  /*00a0*/  S2UR UR5, SR_CgaCtaId ;  /* 0x00000000000579c3 */ /* 0x000e220000008800 */
[----:B------:R-:W-:Y:S01]  /*00b0*/  UMOV UR4, 0x400 ;  /* 0x0000040000047882 */ /* 0x000fe20000000000 */
[----:B--2---:R-:W-:Y:S01]  /*00c0*/  ISETP.GE.AND P0, PT, R4, UR6, PT ;  /* 0x0000000604007c0c */ /* 0x004fe2000bf06270 */
[----:B0-----:R-:W-:-:S06]  /*00d0*/  ULEA UR5, UR5, UR4, 0x18 ;  /* 0x0000000405057291 */ /* 0x001fcc000f8ec0ff */
[----:B------:R-:W-:Y:S01]  /*00e0*/  LEA R11, R0, UR5, 0x3 ;  /* 0x00000005000b7c11 */ /* 0x000fe2000f8e18ff */
[----:B---3--:R-:W0:Y:S04]  /*00f0*/  F2F.F64.F32 R6, R6 ;  /* 0x0000000600067310 */ /* 0x008e280000201800 */
[----:B0-----:R0:W-:Y:S01]  /*0100*/  STS.64 [R11], R6 ;  /* 0x000000060b007388 */ /* 0x0011e20000000a00 */
[----:B------:R-:W-:Y:S06]  /*0110*/  BAR.SYNC.DEFER_BLOCKING 0x0 ;  /* 0x0000000000007b1d */ /* 0x000fec0000010000 */
[----:B------:R-:W-:Y:S05]  /*0120*/  @P0 EXIT ;  /* 0x000000000000094d */ /* 0x000fea0003800000 */
[----:B------:R-:W-:Y:S01]  /*0130*/  ISETP.GE.U32.AND P0, PT, R5, 0x2, PT ;  /* 0x000000020500780c */ /* 0x000fe20003f06070 */
[----:B------:R-:W-:-:S12]  /*0140*/  UMOV UR4, URZ ;  /* 0x000000ff00047c82 */ /* 0x000fd80008000000 */
[----:B------:R-:W-:Y:S05]  /*0150*/  @!P0 BRA `(.L_x_8) ;  /* 0x0000000000788947 */ /* 0x000fea0003800000 */
[----:B------:R-:W-:Y:S01]  /*0160*/  UMOV UR4, URZ ;  /* 0x000000ff00047c82 */ /* 0x000fe20008000000 */
[----:B------:R-:W-:Y:S01]  /*0170*/  UMOV UR6, 0x1 ;  /* 0x0000000100067882 */ /* 0x000fe20000000000 */
[----:B------:R-:W-:-:S05]  /*0180*/  UMOV UR7, 0x1 ;  /* 0x0000000100077882 */ /* 0x000fca0000000000 */
.L_x_12:
[----:B------:R-:W-:Y:S01]  /*0190*/  ISETP.GE.U32.AND P0, PT, R0, UR6, PT ;  /* 0x0000000600007c0c */ /* 0x000fe2000bf06070 */
[----:B------:R-:W-:Y:S01]  /*01a0*/  ULOP3.LUT UR4, UR4, 0x1, URZ, 0x3c, !UPT ;  /* 0x0000000104047892 */ /* 0x000fe2000f8e3cff */
[----:B------:R-:W-:Y:S01]  /*01b0*/  BSSY.RECONVERGENT B0, `(.L_x_9) ;  /* 0x0000014000007945 */ /* 0x000fe20003800200 */
[----:B------:R-:W-:-:S10]  /*01c0*/  ULOP3.LUT UR7, UR7, 0x1, URZ, 0x3c, !UPT ;  /* 0x0000000107077892 */ /* 0x000fd4000f8e3cff */
[----:B01----:R-:W-:Y:S05]  /*01d0*/  @!P0 BRA `(.L_x_10) ;  /* 0x00000000002c8947 */ /* 0x003fea0003800000 */
[C---:B0-----:R-:W-:Y:S02]  /*01e0*/  IMAD R6, R5.reuse, UR7, RZ ;  /* 0x0000000705067c24 */ /* 0x041fe4000f8e02ff */
[----:B------:R-:W-:Y:S02]  /*01f0*/  IMAD R12, R5, UR4, RZ ;  /* 0x00000004050c7c24 */ /* 0x000fe4000f8e02ff */
[C---:B------:R-:W-:Y:S01]  /*0200*/  IMAD R10, R6.reuse, 0x8, R11 ;  /* 0x00000008060a7824 */ /* 0x040fe200078e020b */
[----:B------:R-:W-:-:S04]  /*0210*/  IADD3 R7, PT, PT, R6, -UR6, R0 ;  /* 0x8000000606077c10 */ /* 0x000fc8000fffe000 */
[----:B------:R-:W-:Y:S02]  /*0220*/  LEA R8, R7, UR5, 0x3 ;  /* 0x0000000507087c11 */ /* 0x000fe4000f8e18ff */
[----:B------:R-:W-:Y:S04]  /*0230*/  LDS.64 R6, [R10] ;  /* 0x000000000a067984 */ /* 0x000fe80000000a00 */
[----:B------:R-:W0:Y:S02]  /*0240*/  LDS.64 R8, [R8] ;  /* 0x0000000008087984 */ /* 0x000e240000000a00 */
[----:B0-----:R-:W-:Y:S01]  /*0250*/  DADD R6, R6, R8 ;  /* 0x0000000006067229 */ /* 0x001fe20000000008 */
[----:B------:R-:W-:-:S06]  /*0260*/  IMAD R9, R12, 0x8, R11 ;  /* 0x000000080c097824 */ /* 0x000fcc00078e020b */
[----:B------:R0:W-:Y:S01]  /*0270*/  STS.64 [R9], R6 ;  /* 0x0000000609007388 */ /* 0x0001e20000000a00 */
[----:B------:R-:W-:Y:S05]  /*0280*/  BRA `(.L_x_11) ;  /* 0x0000000000187947 */ /* 0x000fea0003800000 */
.L_x_10:
[C---:B0-----:R-:W-:Y:S02]  /*0290*/  IMAD R6, R5.reuse, UR7, RZ ;  /* 0x0000000705067c24 */ /* 0x041fe4000f8e02ff */
[----:B------:R-:W-:-:S03]  /*02a0*/  IMAD R8, R5, UR4, RZ ;  /* 0x0000000405087c24 */ /* 0x000fc6000f8e02ff */
[----:B------:R-:W-:Y:S01]  /*02b0*/  LEA R6, R6, R11, 0x3 ;  /* 0x0000000b06067211 */ /* 0x000fe200078e18ff */
[----:B------:R-:W-:-:S05]  /*02c0*/  IMAD R9, R8, 0x8, R11 ;  /* 0x0000000808097824 */ /* 0x000fca00078e020b */
[----:B------:R-:W0:Y:S04]  /*02d0*/  LDS.64 R6, [R6] ;  /* 0x0000000006067984 */ /* 0x000e280000000a00 */
[----:B0-----:R1:W-:Y:S02]  /*02e0*/  STS.64 [R9], R6 ;  /* 0x0000000609007388 */ /* 0x0013e40000000a00 */
.L_x_11:
[----:B------:R-:W-:Y:S05]  /*02f0*/  BSYNC.RECONVERGENT B0 ;  /* 0x0000000000007941 */ /* 0x000fea0003800200 */
.L_x_9:
[----:B------:R-:W-:Y:S01]  /*0300*/  USHF.L.U32 UR6, UR6, 0x1, URZ ;  /* 0x0000000106067899 */ /* 0x000fe200080006ff */
[----:B------:R-:W-:Y:S05]  /*0310*/  BAR.SYNC.DEFER_BLOCKING 0x0 ;  /* 0x0000000000007b1d */ /* 0x000fea0000010000 */
[----:B------:R-:W-:-:S13]  /*0320*/  ISETP.LE.U32.AND P0, PT, R5, UR6, PT ;  /* 0x0000000605007c0c */ /* 0x000fda000bf03070 */
[----:B------:R-:W-:Y:S05]  /*0330*/  @!P0 BRA `(.L_x_12) ;  /* 0xfffffffc00948947 */ /* 0x000fea000383ffff */
.L_x_8:
[C---:B01----:R-:W-:Y:S01]  /*0340*/  IMAD R6, R5.reuse, UR4, RZ ;  /* 0x0000000405067c24 */ /* 0x043fe2000f8e02ff */
[----:B------:R-:W0:Y:S04]  /*0350*/  LDC.64 R8, c[0x0][0x380] ;  /* 0x0000e000ff087b82 */ /* 0x000e280000000a00 */
[----:B------:R-:W-:Y:S02]  /*0360*/  LEA R10, R6, R11, 0x3 ;  /* 0x0000000b060a7211 */ /* 0x000fe400078e18ff */
[----:B------:R-:W-:-:S03]  /*0370*/  IADD3 R11, PT, PT, R5, -0x1, RZ ;  /* 0xffffffff050b7810 */ /* 0x000fc60007ffe0ff */
[----:B------:R-:W1:Y:S01]  /*0380*/  LDS.64 R6, [R10] ;  /* 0x000000000a067984 */ /* 0x000e620000000a00 */
[----:B------:R-:W-:Y:S01]  /*0390*/  ISETP.NE.AND P0, PT, R0, R11, PT ;  /* 0x0000000b0000720c */ /* 0x000fe20003f05270 */
[----:B0-----:R-:W-:Y:S01]  /*03a0*/  IMAD.WIDE R4, R4, 0x4, R8 ;  /* 0x0000000404047825 */ /* 0x001fe200078e0208 */
[----:B-1----:R-:W0:Y:S04]  /*03b0*/  F2F.F32.F64 R7, R6 ;  /* 0x0000000600077310 */ /* 0x002e280000301000 */
[----:B0-----:R0:W-:Y:S07]  /*03c0*/  STG.E desc[UR8][R4.64], R7 ;  /* 0x0000000704007986 */ /* 0x0011ee000c101908 */
[----:B------:R-:W-:Y:S05]  /*03d0*/  @P0 EXIT ;  /* 0x000000000000094d */ /* 0x000fea0003800000 */
[----:B0-----:R-:W0:Y:S02]  /*03e0*/  LDS.64 R4, [R10] ;  /* 0x000000000a047984 */ /* 0x001e240000000a00 */
[----:B0-----:R-:W0:Y:S02]  /*03f0*/  F2F.F32.F64 R5, R4 ;  /* 0x0000000400057310 */ /* 0x001e240000301000 */
[----:B0-----:R-:W-:Y:S01]  /*0400*/  STG.E desc[UR8][R2.64], R5 ;  /* 0x0000000502007986 */ /* 0x001fe2000c101908 */
[----:B------:R-:W-:Y:S05]  /*0410*/  EXIT ;  /* 0x000000000000794d */ /* 0x000fea0003800000 */
.L_x_13:
        /* <DEDUP_REMOVED lines=14> */
.L_x_15:


//--------------------- .nv.shared._Z10addPreSumsPfS_ --------------------------
	.section	.nv.shared._Z10addPreSumsPfS_,"aw",@nobits
	.sectionflags	@""
	.align	16
	.zero		1024


//--------------------- .nv.shared.reserved.0     --------------------------
	.section	.nv.shared.reserved.0,"aw",@nobits
	.weak		__nv_reservedSMEM_offset_0_alias
	.size		__nv_reservedSMEM_offset_0_alias, 0, 64
	.other		__nv_reservedSMEM_offset_0_alias,@"STO_CUDA_RESERVED_SHARED STV_DEFAULT"
__nv_reservedSMEM_offset_0_alias:
	.zero		0
	.zero		64


//--------------------- .nv.shared._Z12parallelScanPfS_i --------------------------
	.section	.nv.shared._Z12parallelScanPfS_i,"aw",@nobits
	.sectionflags	@""
	.align	16
	.zero		1024


//--------------------- .nv.constant0._Z10addPreSumsPfS_ --------------------------
	.section	.nv.constant0._Z10addPreSumsPfS_,"a",@progbits
	.sectionflags	@""
	.align	4
.nv.constant0._Z10addPreSumsPfS_:
	.zero		912


//--------------------- .nv.constant0._Z12parallelScanPfS_i --------------------------
	.section	.nv.constant0._Z12parallelScanPfS_i,"a",@progbits
	.sectionflags	@""
	.align	4
.nv.constant0._Z12parallelScanPfS_i:
	.zero		916


//--------------------- SYMBOLS --------------------------

	.type		.nv.reservedSmem.offset0,@object
	.size		.nv.reservedSmem.offset0,0x4
	.type		.nv.reservedSmem.cap,@object
	.size		.nv.reservedSmem.cap,0x4
